//
// Generated by NVIDIA NVVM Compiler
//
// Compiler Build ID: CL-36424714
// Cuda compilation tools, release 13.0, V13.0.88
// Based on NVVM 20.0.0
//

.version 9.0
.target sm_100
.address_size 64

	// .globl	_Z6vectorPfS_S_i

.visible .entry _Z6vectorPfS_S_i(
	.param .u64 .ptr .align 1 _Z6vectorPfS_S_i_param_0,
	.param .u64 .ptr .align 1 _Z6vectorPfS_S_i_param_1,
	.param .u64 .ptr .align 1 _Z6vectorPfS_S_i_param_2,
	.param .u32 _Z6vectorPfS_S_i_param_3
)
{
	.reg .pred 	%p<2>;
	.reg .b32 	%r<6>;
	.reg .b32 	%f<4>;
	.reg .b64 	%rd<11>;

	ld.param.u64 	%rd1, [_Z6vectorPfS_S_i_param_0];
	ld.param.u64 	%rd2, [_Z6vectorPfS_S_i_param_1];
	ld.param.u64 	%rd3, [_Z6vectorPfS_S_i_param_2];
	ld.param.u32 	%r2, [_Z6vectorPfS_S_i_param_3];
	mov.u32 	%r3, %ctaid.x;
	mov.u32 	%r4, %ntid.x;
	mov.u32 	%r5, %tid.x;
	mad.lo.s32 	%r1, %r3, %r4, %r5;
	setp.ge.s32 	%p1, %r1, %r2;
	@%p1 bra 	$L__BB0_2;
	cvta.to.global.u64 	%rd4, %rd1;
	cvta.to.global.u64 	%rd5, %rd2;
	cvta.to.global.u64 	%rd6, %rd3;
	mul.wide.s32 	%rd7, %r1, 4;
	add.s64 	%rd8, %rd4, %rd7;
	ld.global.f32 	%f1, [%rd8];
	add.s64 	%rd9, %rd5, %rd7;
	ld.global.f32 	%f2, [%rd9];
	add.f32 	%f3, %f1, %f2;
	add.s64 	%rd10, %rd6, %rd7;
	st.global.f32 	[%rd10], %f3;
$L__BB0_2:
	ret;

}


// ===== COMPILED SASS (sm_100) =====

	.target	sm_100

	.elftype	@"ET_EXEC"


//--------------------- .note.nv.tkinfo           --------------------------
	.section	.note.nv.tkinfo,"",@"SHT_NOTE"
	.sectionflags	@"SHF_NOTE_NV_TKINFO"
	.tkinfo
        /*0018*/ 	.word	0x00000002
        /*0030*/ 	.string	""
        /*0030*/ 	.string	"ptxas"
        /*0030*/ 	.string	"Cuda compilation tools, release 13.0, V13.0.88"
        /*0030*/ 	.string	"Build cuda_13.0.r13.0/compiler.36424714_0"
        /*0030*/ 	.string	"-arch sm_100 -m 64 "



//--------------------- .note.nv.cuinfo           --------------------------
	.section	.note.nv.cuinfo,"",@"SHT_NOTE"
	.sectionflags	@"SHF_NOTE_NV_CUINFO"
        /*0018*/ 	.short	0x0002
        /*001a*/ 	.short	0x0064
        /*001c*/ 	.short	0x0082
	.zero		2


//--------------------- .nv.info                  --------------------------
	.section	.nv.info,"",@"SHT_CUDA_INFO"
	.align	4


	//----- nvinfo : EIATTR_REGCOUNT
	.align		4
        /*0000*/ 	.byte	0x04, 0x2f
        /*0002*/ 	.short	(.L_1 - .L_0)
	.align		4
.L_0:
        /*0004*/ 	.word	index@(_Z6vectorPfS_S_i)
        /*0008*/ 	.word	0x0000000c


	//----- nvinfo : EIATTR_FRAME_SIZE
	.align		4
.L_1:
        /*000c*/ 	.byte	0x04, 0x11
        /*000e*/ 	.short	(.L_3 - .L_2)
	.align		4
.L_2:
        /*0010*/ 	.word	index@(_Z6vectorPfS_S_i)
        /*0014*/ 	.word	0x00000000


	//----- nvinfo : EIATTR_MIN_STACK_SIZE
	.align		4
.L_3:
        /*0018*/ 	.byte	0x04, 0x12
        /*001a*/ 	.short	(.L_5 - .L_4)
	.align		4
.L_4:
        /*001c*/ 	.word	index@(_Z6vectorPfS_S_i)
        /*0020*/ 	.word	0x00000000
.L_5:


//--------------------- .nv.compat                --------------------------
	.section	.nv.compat,"",@"SHT_CUDA_COMPAT_INFO"
	.align	4
        /*0000*/ 	.byte	0x02, 0x09, 0x00, 0x00, 0x02, 0x02, 0x01, 0x00, 0x02, 0x05, 0x05, 0x00, 0x03, 0x07, 0x01, 0x01
        /*0010*/ 	.byte	0x02, 0x03, 0x00, 0x00, 0x02, 0x06, 0x01, 0x00, 0x04, 0x0b, 0x08, 0x00, 0x09, 0x00, 0x00, 0x00
        /*0020*/ 	.byte	0x00, 0x00, 0x00, 0x00


//--------------------- .nv.info._Z6vectorPfS_S_i --------------------------
	.section	.nv.info._Z6vectorPfS_S_i,"",@"SHT_CUDA_INFO"
	.sectionflags	@""
	.align	4


	//----- nvinfo : EIATTR_CUDA_API_VERSION
	.align		4
        /*0000*/ 	.byte	0x04, 0x37
        /*0002*/ 	.short	(.L_7 - .L_6)
.L_6:
        /*0004*/ 	.word	0x00000082


	//----- nvinfo : EIATTR_KPARAM_INFO
	.align		4
.L_7:
        /*0008*/ 	.byte	0x04, 0x17
        /*000a*/ 	.short	(.L_9 - .L_8)
.L_8:
        /*000c*/ 	.word	0x00000000
        /*0010*/ 	.short	0x0003
        /*0012*/ 	.short	0x0018
        /*0014*/ 	.byte	0x00, 0xf0, 0x11, 0x00


	//----- nvinfo : EIATTR_KPARAM_INFO
	.align		4
.L_9:
        /*0018*/ 	.byte	0x04, 0x17
        /*001a*/ 	.short	(.L_11 - .L_10)
.L_10:
        /*001c*/ 	.word	0x00000000
        /*0020*/ 	.short	0x0002
        /*0022*/ 	.short	0x0010
        /*0024*/ 	.byte	0x00, 0xf5, 0x21, 0x00


	//----- nvinfo : EIATTR_KPARAM_INFO
	.align		4
.L_11:
        /*0028*/ 	.byte	0x04, 0x17
        /*002a*/ 	.short	(.L_13 - .L_12)
.L_12:
        /*002c*/ 	.word	0x00000000
        /*0030*/ 	.short	0x0001
        /*0032*/ 	.short	0x0008
        /*0034*/ 	.byte	0x00, 0xf5, 0x21, 0x00


	//----- nvinfo : EIATTR_KPARAM_INFO
	.align		4
.L_13:
        /*0038*/ 	.byte	0x04, 0x17
        /*003a*/ 	.short	(.L_15 - .L_14)
.L_14:
        /*003c*/ 	.word	0x00000000
        /*0040*/ 	.short	0x0000
        /*0042*/ 	.short	0x0000
        /*0044*/ 	.byte	0x00, 0xf5, 0x21, 0x00


	//----- nvinfo : EIATTR_SPARSE_MMA_MASK
	.align		4
.L_15:
        /*0048*/ 	.byte	0x03, 0x50
        /*004a*/ 	.short	0x0000


	//----- nvinfo : EIATTR_MAXREG_COUNT
	.align		4
        /*004c*/ 	.byte	0x03, 0x1b
        /*004e*/ 	.short	0x00ff


	//----- nvinfo : EIATTR_MERCURY_ISA_VERSION
	.align		4
        /*0050*/ 	.byte	0x03, 0x5f
        /*0052*/ 	.short	0x0101


	//----- nvinfo : EIATTR_VRC_CTA_INIT_COUNT
	.align		4
        /*0054*/ 	.byte	0x02, 0x4a
	.zero		1
	.zero		1


	//----- nvinfo : EIATTR_EXIT_INSTR_OFFSETS
	.align		4
        /*0058*/ 	.byte	0x04, 0x1c
        /*005a*/ 	.short	(.L_17 - .L_16)


	//   ....[0]....
.L_16:
        /*005c*/ 	.word	0x00000070


	//   ....[1]....
        /*0060*/ 	.word	0x00000130


	//----- nvinfo : EIATTR_CBANK_PARAM_SIZE
	.align		4
.L_17:
        /*0064*/ 	.byte	0x03, 0x19
        /*0066*/ 	.short	0x001c


	//----- nvinfo : EIATTR_PARAM_CBANK
	.align		4
        /*0068*/ 	.byte	0x04, 0x0a
        /*006a*/ 	.short	(.L_19 - .L_18)
	.align		4
.L_18:
        /*006c*/ 	.word	index@(.nv.constant0._Z6vectorPfS_S_i)
        /*0070*/ 	.short	0x0380
        /*0072*/ 	.short	0x001c


	//----- nvinfo : EIATTR_SW_WAR
	.align		4
.L_19:
        /*0074*/ 	.byte	0x04, 0x36
        /*0076*/ 	.short	(.L_21 - .L_20)
.L_20:
        /*0078*/ 	.word	0x00000008
.L_21:


//--------------------- .nv.callgraph             --------------------------
	.section	.nv.callgraph,"",@"SHT_CUDA_CALLGRAPH"
	.align	4
	.sectionentsize	8
	.align		4
        /*0000*/ 	.word	0x00000000
	.align		4
        /*0004*/ 	.word	0xffffffff
	.align		4
        /*0008*/ 	.word	0x00000000
	.align		4
        /*000c*/ 	.word	0xfffffffe
	.align		4
        /*0010*/ 	.word	0x00000000
	.align		4
        /*0014*/ 	.word	0xfffffffd
	.align		4
        /*0018*/ 	.word	0x00000000
	.align		4
        /*001c*/ 	.word	0xfffffffc


//--------------------- .text._Z6vectorPfS_S_i    --------------------------
	.section	.text._Z6vectorPfS_S_i,"ax",@progbits
	.align	128
        .global         _Z6vectorPfS_S_i
        .type           _Z6vectorPfS_S_i,@function
        .size           _Z6vectorPfS_S_i,(.L_x_1 - _Z6vectorPfS_S_i)
        .other          _Z6vectorPfS_S_i,@"STO_CUDA_ENTRY STV_DEFAULT"
_Z6vectorPfS_S_i:
.text._Z6vectorPfS_S_i:
[----:B------:R-:W-:Y:S01]  /*0000*/  LDC R1, c[0x0][0x37c] ;  /* 0x0000df00ff017b82 */ /* 0x000fe20000000800 */
[----:B------:R-:W0:Y:S07]  /*0010*/  S2R R0, SR_TID.X ;  /* 0x0000000000007919 */ /* 0x000e2e0000002100 */
[----:B------:R-:W0:Y:S01]  /*0020*/  S2UR UR4, SR_CTAID.X ;  /* 0x00000000000479c3 */ /* 0x000e220000002500 */
[----:B------:R-:W1:Y:S07]  /*0030*/  LDCU UR5, c[0x0][0x398] ;  /* 0x00007300ff0577ac */ /* 0x000e6e0008000800 */
[----:B------:R-:W0:Y:S02]  /*0040*/  LDC R9, c[0x0][0x360] ;  /* 0x0000d800ff097b82 */ /* 0x000e240000000800 */
[----:B0-----:R-:W-:-:S05]  /*0050*/  IMAD R9, R9, UR4, R0 ;  /* 0x0000000409097c24 */ /* 0x001fca000f8e0200 */
[----:B-1----:R-:W-:-:S13]  /*0060*/  ISETP.GE.AND P0, PT, R9, UR5, PT ;  /* 0x0000000509007c0c */ /* 0x002fda000bf06270 */
[----:B------:R-:W-:Y:S05]  /*0070*/  @P0 EXIT ;  /* 0x000000000000094d */ /* 0x000fea0003800000 */
[----:B------:R-:W0:Y:S01]  /*0080*/  LDC.64 R2, c[0x0][0x380] ;  /* 0x0000e000ff027b82 */ /* 0x000e220000000a00 */
[----:B------:R-:W1:Y:S07]  /*0090*/  LDCU.64 UR4, c[0x0][0x358] ;  /* 0x00006b00ff0477ac */ /* 0x000e6e0008000a00 */
[----:B------:R-:W2:Y:S08]  /*00a0*/  LDC.64 R4, c[0x0][0x388] ;  /* 0x0000e200ff047b82 */ /* 0x000eb00000000a00 */
[----:B------:R-:W3:Y:S01]  /*00b0*/  LDC.64 R6, c[0x0][0x390] ;  /* 0x0000e400ff067b82 */ /* 0x000ee20000000a00 */
[----:B0-----:R-:W-:-:S06]  /*00c0*/  IMAD.WIDE R2, R9, 0x4, R2 ;  /* 0x0000000409027825 */ /* 0x001fcc00078e0202 */
[----:B-1----:R-:W4:Y:S01]  /*00d0*/  LDG.E R2, desc[UR4][R2.64] ;  /* 0x0000000402027981 */ /* 0x002f22000c1e1900 */
[----:B--2---:R-:W-:-:S06]  /*00e0*/  IMAD.WIDE R4, R9, 0x4, R4 ;  /* 0x0000000409047825 */ /* 0x004fcc00078e0204 */
[----:B------:R-:W4:Y:S01]  /*00f0*/  LDG.E R5, desc[UR4][R4.64] ;  /* 0x0000000404057981 */ /* 0x000f22000c1e1900 */
[----:B---3--:R-:W-:-:S04]  /*0100*/  IMAD.WIDE R6, R9, 0x4, R6 ;  /* 0x0000000409067825 */ /* 0x008fc800078e0206 */
[----:B----4-:R-:W-:-:S05]  /*0110*/  FADD R9, R2, R5 ;  /* 0x0000000502097221 */ /* 0x010fca0000000000 */
[----:B------:R-:W-:Y:S01]  /*0120*/  STG.E desc[UR4][R6.64], R9 ;  /* 0x0000000906007986 */ /* 0x000fe2000c101904 */
[----:B------:R-:W-:Y:S05]  /*0130*/  EXIT ;  /* 0x000000000000794d */ /* 0x000fea0003800000 */
.L_x_0:
[----:B------:R-:W-:-:S00]  /*0140*/  BRA `(.L_x_0) ;  /* 0xfffffffc00fc7947 */ /* 0x000fc0000383ffff */
[----:B------:R-:W-:-:S00]  /*0150*/  NOP ;  /* 0x0000000000007918 */ /* 0x000fc00000000000 */
        /* <DEDUP_REMOVED lines=10> */
.L_x_1:


//--------------------- .nv.shared.reserved.0     --------------------------
	.section	.nv.shared.reserved.0,"aw",@nobits
	.weak		__nv_reservedSMEM_offset_0_alias
	.size		__nv_reservedSMEM_offset_0_alias, 0, 64
	.other		__nv_reservedSMEM_offset_0_alias,@"STO_CUDA_RESERVED_SHARED STV_DEFAULT"
__nv_reservedSMEM_offset_0_alias:
	.zero		0
	.zero		64


//--------------------- .nv.constant0._Z6vectorPfS_S_i --------------------------
	.section	.nv.constant0._Z6vectorPfS_S_i,"a",@progbits
	.sectionflags	@""
	.align	4
.nv.constant0._Z6vectorPfS_S_i:
	.zero		924


//--------------------- SYMBOLS --------------------------

	.type		.nv.reservedSmem.offset0,@object
	.size		.nv.reservedSmem.offset0,0x4
